//
// Generated by NVIDIA NVVM Compiler
//
// Compiler Build ID: CL-36424714
// Cuda compilation tools, release 13.0, V13.0.88
// Based on NVVM 20.0.0
//

.version 9.0
.target sm_100
.address_size 64

	// .globl	_Z8naiveMulPdS_ii

.visible .entry _Z8naiveMulPdS_ii(
	.param .u64 .ptr .align 1 _Z8naiveMulPdS_ii_param_0,
	.param .u64 .ptr .align 1 _Z8naiveMulPdS_ii_param_1,
	.param .u32 _Z8naiveMulPdS_ii_param_2,
	.param .u32 _Z8naiveMulPdS_ii_param_3
)
{
	.reg .pred 	%p<11>;
	.reg .b32 	%r<46>;
	.reg .b64 	%rd<48>;
	.reg .b64 	%fd<68>;

	ld.param.u64 	%rd3, [_Z8naiveMulPdS_ii_param_0];
	ld.param.u64 	%rd2, [_Z8naiveMulPdS_ii_param_1];
	ld.param.u32 	%r19, [_Z8naiveMulPdS_ii_param_2];
	ld.param.u32 	%r20, [_Z8naiveMulPdS_ii_param_3];
	cvta.to.global.u64 	%rd1, %rd3;
	mov.u32 	%r21, %ctaid.y;
	mov.u32 	%r22, %ntid.y;
	mov.u32 	%r23, %tid.y;
	mad.lo.s32 	%r1, %r21, %r22, %r23;
	mov.u32 	%r24, %ctaid.x;
	mov.u32 	%r25, %ntid.x;
	mov.u32 	%r26, %tid.x;
	mad.lo.s32 	%r2, %r24, %r25, %r26;
	max.s32 	%r27, %r1, %r2;
	setp.ge.s32 	%p1, %r27, %r19;
	@%p1 bra 	$L__BB0_14;
	setp.lt.s32 	%p2, %r20, 1;
	mov.f64 	%fd67, 0d0000000000000000;
	@%p2 bra 	$L__BB0_13;
	and.b32  	%r3, %r20, 7;
	setp.lt.u32 	%p3, %r20, 8;
	mov.f64 	%fd67, 0d0000000000000000;
	mov.b32 	%r44, 0;
	@%p3 bra 	$L__BB0_5;
	and.b32  	%r44, %r20, 2147483640;
	neg.s32 	%r42, %r44;
	shl.b32 	%r6, %r19, 3;
	mov.f64 	%fd67, 0d0000000000000000;
	mul.wide.s32 	%rd8, %r19, 8;
	mov.u32 	%r40, %r1;
	mov.u32 	%r41, %r2;
$L__BB0_4:
	.pragma "nounroll";
	mul.wide.s32 	%rd4, %r40, 8;
	add.s64 	%rd5, %rd1, %rd4;
	ld.global.f64 	%fd17, [%rd5];
	mul.wide.s32 	%rd6, %r41, 8;
	add.s64 	%rd7, %rd1, %rd6;
	ld.global.f64 	%fd18, [%rd7];
	fma.rn.f64 	%fd19, %fd17, %fd18, %fd67;
	add.s64 	%rd9, %rd5, %rd8;
	ld.global.f64 	%fd20, [%rd9];
	add.s64 	%rd10, %rd7, %rd8;
	ld.global.f64 	%fd21, [%rd10];
	fma.rn.f64 	%fd22, %fd20, %fd21, %fd19;
	add.s64 	%rd11, %rd9, %rd8;
	ld.global.f64 	%fd23, [%rd11];
	add.s64 	%rd12, %rd10, %rd8;
	ld.global.f64 	%fd24, [%rd12];
	fma.rn.f64 	%fd25, %fd23, %fd24, %fd22;
	add.s64 	%rd13, %rd11, %rd8;
	ld.global.f64 	%fd26, [%rd13];
	add.s64 	%rd14, %rd12, %rd8;
	ld.global.f64 	%fd27, [%rd14];
	fma.rn.f64 	%fd28, %fd26, %fd27, %fd25;
	add.s64 	%rd15, %rd13, %rd8;
	ld.global.f64 	%fd29, [%rd15];
	add.s64 	%rd16, %rd14, %rd8;
	ld.global.f64 	%fd30, [%rd16];
	fma.rn.f64 	%fd31, %fd29, %fd30, %fd28;
	add.s64 	%rd17, %rd15, %rd8;
	ld.global.f64 	%fd32, [%rd17];
	add.s64 	%rd18, %rd16, %rd8;
	ld.global.f64 	%fd33, [%rd18];
	fma.rn.f64 	%fd34, %fd32, %fd33, %fd31;
	add.s64 	%rd19, %rd17, %rd8;
	ld.global.f64 	%fd35, [%rd19];
	add.s64 	%rd20, %rd18, %rd8;
	ld.global.f64 	%fd36, [%rd20];
	fma.rn.f64 	%fd37, %fd35, %fd36, %fd34;
	add.s64 	%rd21, %rd19, %rd8;
	ld.global.f64 	%fd38, [%rd21];
	add.s64 	%rd22, %rd20, %rd8;
	ld.global.f64 	%fd39, [%rd22];
	fma.rn.f64 	%fd67, %fd38, %fd39, %fd37;
	add.s32 	%r42, %r42, 8;
	add.s32 	%r41, %r41, %r6;
	add.s32 	%r40, %r40, %r6;
	setp.ne.s32 	%p4, %r42, 0;
	@%p4 bra 	$L__BB0_4;
$L__BB0_5:
	setp.eq.s32 	%p5, %r3, 0;
	@%p5 bra 	$L__BB0_13;
	and.b32  	%r14, %r20, 3;
	setp.lt.u32 	%p6, %r3, 4;
	@%p6 bra 	$L__BB0_8;
	mul.lo.s32 	%r29, %r44, %r19;
	add.s32 	%r30, %r29, %r1;
	mul.wide.s32 	%rd23, %r30, 8;
	add.s64 	%rd24, %rd1, %rd23;
	ld.global.f64 	%fd41, [%rd24];
	add.s32 	%r31, %r29, %r2;
	mul.wide.s32 	%rd25, %r31, 8;
	add.s64 	%rd26, %rd1, %rd25;
	ld.global.f64 	%fd42, [%rd26];
	fma.rn.f64 	%fd43, %fd41, %fd42, %fd67;
	mul.wide.s32 	%rd27, %r19, 8;
	add.s64 	%rd28, %rd24, %rd27;
	ld.global.f64 	%fd44, [%rd28];
	add.s64 	%rd29, %rd26, %rd27;
	ld.global.f64 	%fd45, [%rd29];
	fma.rn.f64 	%fd46, %fd44, %fd45, %fd43;
	add.s64 	%rd30, %rd28, %rd27;
	ld.global.f64 	%fd47, [%rd30];
	add.s64 	%rd31, %rd29, %rd27;
	ld.global.f64 	%fd48, [%rd31];
	fma.rn.f64 	%fd49, %fd47, %fd48, %fd46;
	add.s64 	%rd32, %rd30, %rd27;
	ld.global.f64 	%fd50, [%rd32];
	add.s64 	%rd33, %rd31, %rd27;
	ld.global.f64 	%fd51, [%rd33];
	fma.rn.f64 	%fd67, %fd50, %fd51, %fd49;
	add.s32 	%r44, %r44, 4;
$L__BB0_8:
	setp.eq.s32 	%p7, %r14, 0;
	@%p7 bra 	$L__BB0_13;
	setp.eq.s32 	%p8, %r14, 1;
	@%p8 bra 	$L__BB0_11;
	mul.lo.s32 	%r32, %r44, %r19;
	add.s32 	%r33, %r32, %r1;
	mul.wide.s32 	%rd34, %r33, 8;
	add.s64 	%rd35, %rd1, %rd34;
	ld.global.f64 	%fd53, [%rd35];
	add.s32 	%r34, %r32, %r2;
	mul.wide.s32 	%rd36, %r34, 8;
	add.s64 	%rd37, %rd1, %rd36;
	ld.global.f64 	%fd54, [%rd37];
	fma.rn.f64 	%fd55, %fd53, %fd54, %fd67;
	mul.wide.s32 	%rd38, %r19, 8;
	add.s64 	%rd39, %rd35, %rd38;
	ld.global.f64 	%fd56, [%rd39];
	add.s64 	%rd40, %rd37, %rd38;
	ld.global.f64 	%fd57, [%rd40];
	fma.rn.f64 	%fd67, %fd56, %fd57, %fd55;
	add.s32 	%r44, %r44, 2;
$L__BB0_11:
	and.b32  	%r35, %r20, 1;
	setp.eq.b32 	%p9, %r35, 1;
	not.pred 	%p10, %p9;
	@%p10 bra 	$L__BB0_13;
	mul.lo.s32 	%r36, %r44, %r19;
	add.s32 	%r37, %r36, %r1;
	mul.wide.s32 	%rd41, %r37, 8;
	add.s64 	%rd42, %rd1, %rd41;
	ld.global.f64 	%fd58, [%rd42];
	add.s32 	%r38, %r36, %r2;
	mul.wide.s32 	%rd43, %r38, 8;
	add.s64 	%rd44, %rd1, %rd43;
	ld.global.f64 	%fd59, [%rd44];
	fma.rn.f64 	%fd67, %fd58, %fd59, %fd67;
$L__BB0_13:
	mad.lo.s32 	%r39, %r19, %r1, %r2;
	cvta.to.global.u64 	%rd45, %rd2;
	mul.wide.s32 	%rd46, %r39, 8;
	add.s64 	%rd47, %rd45, %rd46;
	st.global.f64 	[%rd47], %fd67;
$L__BB0_14:
	ret;

}


// ===== COMPILED SASS (sm_100) =====

	.target	sm_100

	.elftype	@"ET_EXEC"


//--------------------- .note.nv.tkinfo           --------------------------
	.section	.note.nv.tkinfo,"",@"SHT_NOTE"
	.sectionflags	@"SHF_NOTE_NV_TKINFO"
	.tkinfo
        /*0018*/ 	.word	0x00000002
        /*0030*/ 	.string	""
        /*0030*/ 	.string	"ptxas"
        /*0030*/ 	.string	"Cuda compilation tools, release 13.0, V13.0.88"
        /*0030*/ 	.string	"Build cuda_13.0.r13.0/compiler.36424714_0"
        /*0030*/ 	.string	"-arch sm_100 -m 64 "



//--------------------- .note.nv.cuinfo           --------------------------
	.section	.note.nv.cuinfo,"",@"SHT_NOTE"
	.sectionflags	@"SHF_NOTE_NV_CUINFO"
        /*0018*/ 	.short	0x0002
        /*001a*/ 	.short	0x0064
        /*001c*/ 	.short	0x0082
	.zero		2


//--------------------- .nv.info                  --------------------------
	.section	.nv.info,"",@"SHT_CUDA_INFO"
	.align	4


	//----- nvinfo : EIATTR_REGCOUNT
	.align		4
        /*0000*/ 	.byte	0x04, 0x2f
        /*0002*/ 	.short	(.L_1 - .L_0)
	.align		4
.L_0:
        /*0004*/ 	.word	index@(_Z8naiveMulPdS_ii)
        /*0008*/ 	.word	0x00000020


	//----- nvinfo : EIATTR_FRAME_SIZE
	.align		4
.L_1:
        /*000c*/ 	.byte	0x04, 0x11
        /*000e*/ 	.short	(.L_3 - .L_2)
	.align		4
.L_2:
        /*0010*/ 	.word	index@(_Z8naiveMulPdS_ii)
        /*0014*/ 	.word	0x00000000


	//----- nvinfo : EIATTR_MIN_STACK_SIZE
	.align		4
.L_3:
        /*0018*/ 	.byte	0x04, 0x12
        /*001a*/ 	.short	(.L_5 - .L_4)
	.align		4
.L_4:
        /*001c*/ 	.word	index@(_Z8naiveMulPdS_ii)
        /*0020*/ 	.word	0x00000000
.L_5:


//--------------------- .nv.compat                --------------------------
	.section	.nv.compat,"",@"SHT_CUDA_COMPAT_INFO"
	.align	4
        /*0000*/ 	.byte	0x02, 0x09, 0x00, 0x00, 0x02, 0x02, 0x01, 0x00, 0x02, 0x05, 0x05, 0x00, 0x03, 0x07, 0x01, 0x01
        /*0010*/ 	.byte	0x02, 0x03, 0x00, 0x00, 0x02, 0x06, 0x01, 0x00, 0x04, 0x0b, 0x08, 0x00, 0x01, 0x00, 0x00, 0x00
        /*0020*/ 	.byte	0x00, 0x00, 0x00, 0x00


//--------------------- .nv.info._Z8naiveMulPdS_ii --------------------------
	.section	.nv.info._Z8naiveMulPdS_ii,"",@"SHT_CUDA_INFO"
	.sectionflags	@""
	.align	4


	//----- nvinfo : EIATTR_CUDA_API_VERSION
	.align		4
        /*0000*/ 	.byte	0x04, 0x37
        /*0002*/ 	.short	(.L_7 - .L_6)
.L_6:
        /*0004*/ 	.word	0x00000082


	//----- nvinfo : EIATTR_KPARAM_INFO
	.align		4
.L_7:
        /*0008*/ 	.byte	0x04, 0x17
        /*000a*/ 	.short	(.L_9 - .L_8)
.L_8:
        /*000c*/ 	.word	0x00000000
        /*0010*/ 	.short	0x0003
        /*0012*/ 	.short	0x0014
        /*0014*/ 	.byte	0x00, 0xf0, 0x11, 0x00


	//----- nvinfo : EIATTR_KPARAM_INFO
	.align		4
.L_9:
        /*0018*/ 	.byte	0x04, 0x17
        /*001a*/ 	.short	(.L_11 - .L_10)
.L_10:
        /*001c*/ 	.word	0x00000000
        /*0020*/ 	.short	0x0002
        /*0022*/ 	.short	0x0010
        /*0024*/ 	.byte	0x00, 0xf0, 0x11, 0x00


	//----- nvinfo : EIATTR_KPARAM_INFO
	.align		4
.L_11:
        /*0028*/ 	.byte	0x04, 0x17
        /*002a*/ 	.short	(.L_13 - .L_12)
.L_12:
        /*002c*/ 	.word	0x00000000
        /*0030*/ 	.short	0x0001
        /*0032*/ 	.short	0x0008
        /*0034*/ 	.byte	0x00, 0xf5, 0x21, 0x00


	//----- nvinfo : EIATTR_KPARAM_INFO
	.align		4
.L_13:
        /*0038*/ 	.byte	0x04, 0x17
        /*003a*/ 	.short	(.L_15 - .L_14)
.L_14:
        /*003c*/ 	.word	0x00000000
        /*0040*/ 	.short	0x0000
        /*0042*/ 	.short	0x0000
        /*0044*/ 	.byte	0x00, 0xf5, 0x21, 0x00


	//----- nvinfo : EIATTR_SPARSE_MMA_MASK
	.align		4
.L_15:
        /*0048*/ 	.byte	0x03, 0x50
        /*004a*/ 	.short	0x0000


	//----- nvinfo : EIATTR_MAXREG_COUNT
	.align		4
        /*004c*/ 	.byte	0x03, 0x1b
        /*004e*/ 	.short	0x00ff


	//----- nvinfo : EIATTR_MERCURY_ISA_VERSION
	.align		4
        /*0050*/ 	.byte	0x03, 0x5f
        /*0052*/ 	.short	0x0101


	//----- nvinfo : EIATTR_VRC_CTA_INIT_COUNT
	.align		4
        /*0054*/ 	.byte	0x02, 0x4a
	.zero		1
	.zero		1


	//----- nvinfo : EIATTR_EXIT_INSTR_OFFSETS
	.align		4
        /*0058*/ 	.byte	0x04, 0x1c
        /*005a*/ 	.short	(.L_17 - .L_16)


	//   ....[0]....
.L_16:
        /*005c*/ 	.word	0x000000c0


	//   ....[1]....
        /*0060*/ 	.word	0x00000860


	//----- nvinfo : EIATTR_CBANK_PARAM_SIZE
	.align		4
.L_17:
        /*0064*/ 	.byte	0x03, 0x19
        /*0066*/ 	.short	0x0018


	//----- nvinfo : EIATTR_PARAM_CBANK
	.align		4
        /*0068*/ 	.byte	0x04, 0x0a
        /*006a*/ 	.short	(.L_19 - .L_18)
	.align		4
.L_18:
        /*006c*/ 	.word	index@(.nv.constant0._Z8naiveMulPdS_ii)
        /*0070*/ 	.short	0x0380
        /*0072*/ 	.short	0x0018


	//----- nvinfo : EIATTR_SW_WAR
	.align		4
.L_19:
        /*0074*/ 	.byte	0x04, 0x36
        /*0076*/ 	.short	(.L_21 - .L_20)
.L_20:
        /*0078*/ 	.word	0x00000008
.L_21:


//--------------------- .nv.callgraph             --------------------------
	.section	.nv.callgraph,"",@"SHT_CUDA_CALLGRAPH"
	.align	4
	.sectionentsize	8
	.align		4
        /*0000*/ 	.word	0x00000000
	.align		4
        /*0004*/ 	.word	0xffffffff
	.align		4
        /*0008*/ 	.word	0x00000000
	.align		4
        /*000c*/ 	.word	0xfffffffe
	.align		4
        /*0010*/ 	.word	0x00000000
	.align		4
        /*0014*/ 	.word	0xfffffffd
	.align		4
        /*0018*/ 	.word	0x00000000
	.align		4
        /*001c*/ 	.word	0xfffffffc


//--------------------- .text._Z8naiveMulPdS_ii   --------------------------
	.section	.text._Z8naiveMulPdS_ii,"ax",@progbits
	.align	128
        .global         _Z8naiveMulPdS_ii
        .type           _Z8naiveMulPdS_ii,@function
        .size           _Z8naiveMulPdS_ii,(.L_x_5 - _Z8naiveMulPdS_ii)
        .other          _Z8naiveMulPdS_ii,@"STO_CUDA_ENTRY STV_DEFAULT"
_Z8naiveMulPdS_ii:
.text._Z8naiveMulPdS_ii:
[----:B------:R-:W-:Y:S01]  /*0000*/  LDC R1, c[0x0][0x37c] ;  /* 0x0000df00ff017b82 */ /* 0x000fe20000000800 */
[----:B------:R-:W0:Y:S07]  /*0010*/  S2R R2, SR_TID.Y ;  /* 0x0000000000027919 */ /* 0x000e2e0000002200 */
[----:B------:R-:W0:Y:S01]  /*0020*/  LDC R3, c[0x0][0x364] ;  /* 0x0000d900ff037b82 */ /* 0x000e220000000800 */
[----:B------:R-:W1:Y:S07]  /*0030*/  S2R R4, SR_TID.X ;  /* 0x0000000000047919 */ /* 0x000e6e0000002100 */
[----:B------:R-:W0:Y:S08]  /*0040*/  S2UR UR4, SR_CTAID.Y ;  /* 0x00000000000479c3 */ /* 0x000e300000002600 */
[----:B------:R-:W1:Y:S08]  /*0050*/  S2UR UR5, SR_CTAID.X ;  /* 0x00000000000579c3 */ /* 0x000e700000002500 */
[----:B------:R-:W1:Y:S08]  /*0060*/  LDC R5, c[0x0][0x360] ;  /* 0x0000d800ff057b82 */ /* 0x000e700000000800 */
[----:B------:R-:W2:Y:S01]  /*0070*/  LDC R0, c[0x0][0x390] ;  /* 0x0000e400ff007b82 */ /* 0x000ea20000000800 */
[----:B0-----:R-:W-:-:S02]  /*0080*/  IMAD R3, R3, UR4, R2 ;  /* 0x0000000403037c24 */ /* 0x001fc4000f8e0202 */
[----:B-1----:R-:W-:-:S05]  /*0090*/  IMAD R5, R5, UR5, R4 ;  /* 0x0000000505057c24 */ /* 0x002fca000f8e0204 */
[----:B------:R-:W-:-:S04]  /*00a0*/  VIMNMX R7, PT, PT, R3, R5, !PT ;  /* 0x0000000503077248 */ /* 0x000fc80007fe0100 */
[----:B--2---:R-:W-:-:S13]  /*00b0*/  ISETP.GE.AND P0, PT, R7, R0, PT ;  /* 0x000000000700720c */ /* 0x004fda0003f06270 */
[----:B------:R-:W-:Y:S05]  /*00c0*/  @P0 EXIT ;  /* 0x000000000000094d */ /* 0x000fea0003800000 */
[----:B------:R-:W0:Y:S01]  /*00d0*/  LDC R2, c[0x0][0x394] ;  /* 0x0000e500ff027b82 */ /* 0x000e220000000800 */
[----:B------:R-:W1:Y:S01]  /*00e0*/  LDCU.64 UR4, c[0x0][0x358] ;  /* 0x00006b00ff0477ac */ /* 0x000e620008000a00 */
[----:B------:R-:W-:Y:S02]  /*00f0*/  CS2R R16, SRZ ;  /* 0x0000000000107805 */ /* 0x000fe4000001ff00 */
[----:B0-----:R-:W-:-:S13]  /*0100*/  ISETP.GE.AND P0, PT, R2, 0x1, PT ;  /* 0x000000010200780c */ /* 0x001fda0003f06270 */
[----:B-1----:R-:W-:Y:S05]  /*0110*/  @!P0 BRA `(.L_x_0) ;  /* 0x0000000400c08947 */ /* 0x002fea0003800000 */
[C---:B------:R-:W-:Y:S01]  /*0120*/  ISETP.GE.U32.AND P1, PT, R2.reuse, 0x8, PT ;  /* 0x000000080200780c */ /* 0x040fe20003f26070 */
[----:B------:R-:W-:Y:S01]  /*0130*/  HFMA2 R6, -RZ, RZ, 0, 0 ;  /* 0x00000000ff067431 */ /* 0x000fe200000001ff */
[----:B------:R-:W-:Y:S02]  /*0140*/  LOP3.LUT R4, R2, 0x7, RZ, 0xc0, !PT ;  /* 0x0000000702047812 */ /* 0x000fe400078ec0ff */
[----:B------:R-:W-:Y:S02]  /*0150*/  CS2R R16, SRZ ;  /* 0x0000000000107805 */ /* 0x000fe4000001ff00 */
[----:B------:R-:W-:-:S07]  /*0160*/  ISETP.NE.AND P0, PT, R4, RZ, PT ;  /* 0x000000ff0400720c */ /* 0x000fce0003f05270 */
[----:B------:R-:W-:Y:S06]  /*0170*/  @!P1 BRA `(.L_x_1) ;  /* 0x0000000000cc9947 */ /* 0x000fec0003800000 */
[----:B------:R-:W-:Y:S02]  /*0180*/  LOP3.LUT R6, R2, 0x7ffffff8, RZ, 0xc0, !PT ;  /* 0x7ffffff802067812 */ /* 0x000fe400078ec0ff */
[----:B------:R-:W-:Y:S02]  /*0190*/  CS2R R16, SRZ ;  /* 0x0000000000107805 */ /* 0x000fe4000001ff00 */
[----:B------:R-:W-:Y:S02]  /*01a0*/  MOV R25, R3 ;  /* 0x0000000300197202 */ /* 0x000fe40000000f00 */
[----:B------:R-:W-:Y:S02]  /*01b0*/  MOV R7, R5 ;  /* 0x0000000500077202 */ /* 0x000fe40000000f00 */
[----:B------:R-:W-:-:S07]  /*01c0*/  IADD3 R24, PT, PT, -R6, RZ, RZ ;  /* 0x000000ff06187210 */ /* 0x000fce0007ffe1ff */
.L_x_2:
[----:B------:R-:W0:Y:S02]  /*01d0*/  LDC.64 R22, c[0x0][0x380] ;  /* 0x0000e000ff167b82 */ /* 0x000e240000000a00 */
[----:B0-----:R-:W-:-:S04]  /*01e0*/  IMAD.WIDE R20, R25, 0x8, R22 ;  /* 0x0000000819147825 */ /* 0x001fc800078e0216 */
[----:B------:R-:W-:Y:S01]  /*01f0*/  IMAD.WIDE R22, R7, 0x8, R22 ;  /* 0x0000000807167825 */ /* 0x000fe200078e0216 */
[----:B------:R-:W2:Y:S04]  /*0200*/  LDG.E.64 R8, desc[UR4][R20.64] ;  /* 0x0000000414087981 */ /* 0x000ea8000c1e1b00 */
[----:B------:R-:W2:Y:S01]  /*0210*/  LDG.E.64 R14, desc[UR4][R22.64] ;  /* 0x00000004160e7981 */ /* 0x000ea2000c1e1b00 */
[----:B------:R-:W-:-:S04]  /*0220*/  IMAD.WIDE R28, R0, 0x8, R20 ;  /* 0x00000008001c7825 */ /* 0x000fc800078e0214 */
[C---:B------:R-:W-:Y:S01]  /*0230*/  IMAD.WIDE R18, R0.reuse, 0x8, R22 ;  /* 0x0000000800127825 */ /* 0x040fe200078e0216 */
[----:B------:R0:W3:Y:S04]  /*0240*/  LDG.E.64 R12, desc[UR4][R28.64] ;  /* 0x000000041c0c7981 */ /* 0x0000e8000c1e1b00 */
[----:B------:R-:W3:Y:S01]  /*0250*/  LDG.E.64 R10, desc[UR4][R18.64] ;  /* 0x00000004120a7981 */ /* 0x000ee2000c1e1b00 */
[----:B------:R-:W-:-:S04]  /*0260*/  IMAD.WIDE R26, R0, 0x8, R18 ;  /* 0x00000008001a7825 */ /* 0x000fc800078e0212 */
[----:B0-----:R-:W-:Y:S01]  /*0270*/  IMAD.WIDE R28, R0, 0x8, R28 ;  /* 0x00000008001c7825 */ /* 0x001fe200078e021c */
[----:B--2---:R-:W-:-:S04]  /*0280*/  DFMA R14, R8, R14, R16 ;  /* 0x0000000e080e722b */ /* 0x004fc80000000010 */
[----:B------:R-:W2:Y:S04]  /*0290*/  LDG.E.64 R8, desc[UR4][R28.64] ;  /* 0x000000041c087981 */ /* 0x000ea8000c1e1b00 */
[----:B------:R-:W2:Y:S01]  /*02a0*/  LDG.E.64 R16, desc[UR4][R26.64] ;  /* 0x000000041a107981 */ /* 0x000ea2000c1e1b00 */
[----:B------:R-:W-:Y:S01]  /*02b0*/  IMAD.WIDE R20, R0, 0x8, R28 ;  /* 0x0000000800147825 */ /* 0x000fe200078e021c */
[----:B---3--:R-:W-:-:S03]  /*02c0*/  DFMA R10, R12, R10, R14 ;  /* 0x0000000a0c0a722b */ /* 0x008fc6000000000e */
        /* <DEDUP_REMOVED lines=14> */
[----:B0-----:R-:W-:-:S04]  /*03b0*/  IMAD.WIDE R26, R0, 0x8, R26 ;  /* 0x00000008001a7825 */ /* 0x001fc800078e021a */
[----:B------:R-:W-:-:S04]  /*03c0*/  IMAD.WIDE R18, R0, 0x8, R22 ;  /* 0x0000000800127825 */ /* 0x000fc800078e0216 */
[----:B------:R-:W-:Y:S02]  /*03d0*/  IMAD.WIDE R20, R0, 0x8, R26 ;  /* 0x0000000800147825 */ /* 0x000fe400078e021a */
[----:B------:R-:W4:Y:S04]  /*03e0*/  LDG.E.64 R18, desc[UR4][R18.64] ;  /* 0x0000000412127981 */ /* 0x000f28000c1e1b00 */
[----:B------:R-:W4:Y:S01]  /*03f0*/  LDG.E.64 R20, desc[UR4][R20.64] ;  /* 0x0000000414147981 */ /* 0x000f22000c1e1b00 */
[----:B--2---:R-:W-:-:S03]  /*0400*/  DFMA R8, R10, R8, R12 ;  /* 0x000000080a08722b */ /* 0x004fc6000000000c */
[----:B------:R-:W2:Y:S04]  /*0410*/  LDG.E.64 R10, desc[UR4][R26.64] ;  /* 0x000000041a0a7981 */ /* 0x000ea8000c1e1b00 */
[----:B------:R-:W2:Y:S01]  /*0420*/  LDG.E.64 R12, desc[UR4][R22.64] ;  /* 0x00000004160c7981 */ /* 0x000ea2000c1e1b00 */
[----:B------:R-:W-:Y:S01]  /*0430*/  IADD3 R24, PT, PT, R24, 0x8, RZ ;  /* 0x0000000818187810 */ /* 0x000fe20007ffe0ff */
[----:B---3--:R-:W-:-:S03]  /*0440*/  DFMA R8, R14, R16, R8 ;  /* 0x000000100e08722b */ /* 0x008fc60000000008 */
[----:B------:R-:W-:Y:S02]  /*0450*/  ISETP.NE.AND P1, PT, R24, RZ, PT ;  /* 0x000000ff1800720c */ /* 0x000fe40003f25270 */
[C---:B------:R-:W-:Y:S02]  /*0460*/  LEA R7, R0.reuse, R7, 0x3 ;  /* 0x0000000700077211 */ /* 0x040fe400078e18ff */
[----:B------:R-:W-:Y:S01]  /*0470*/  LEA R25, R0, R25, 0x3 ;  /* 0x0000001900197211 */ /* 0x000fe200078e18ff */
[----:B--2---:R-:W-:-:S08]  /*0480*/  DFMA R8, R10, R12, R8 ;  /* 0x0000000c0a08722b */ /* 0x004fd00000000008 */
[----:B----4-:R-:W-:Y:S01]  /*0490*/  DFMA R16, R20, R18, R8 ;  /* 0x000000121410722b */ /* 0x010fe20000000008 */
[----:B------:R-:W-:Y:S10]  /*04a0*/  @P1 BRA `(.L_x_2) ;  /* 0xfffffffc00481947 */ /* 0x000ff4000383ffff */
.L_x_1:
[----:B------:R-:W-:Y:S05]  /*04b0*/  @!P0 BRA `(.L_x_0) ;  /* 0x0000000000d88947 */ /* 0x000fea0003800000 */
[----:B------:R-:W-:Y:S02]  /*04c0*/  ISETP.GE.U32.AND P0, PT, R4, 0x4, PT ;  /* 0x000000040400780c */ /* 0x000fe40003f06070 */
[----:B------:R-:W-:-:S04]  /*04d0*/  LOP3.LUT R7, R2, 0x3, RZ, 0xc0, !PT ;  /* 0x0000000302077812 */ /* 0x000fc800078ec0ff */
[----:B------:R-:W-:-:S07]  /*04e0*/  ISETP.NE.AND P1, PT, R7, RZ, PT ;  /* 0x000000ff0700720c */ /* 0x000fce0003f25270 */
[----:B------:R-:W-:Y:S06]  /*04f0*/  @!P0 BRA `(.L_x_3) ;  /* 0x0000000000608947 */ /* 0x000fec0003800000 */
[----:B------:R-:W0:Y:S01]  /*0500*/  LDC.64 R8, c[0x0][0x380] ;  /* 0x0000e000ff087b82 */ /* 0x000e220000000a00 */
[CC--:B------:R-:W-:Y:S02]  /*0510*/  IMAD R23, R6.reuse, R0.reuse, R3 ;  /* 0x0000000006177224 */ /* 0x0c0fe400078e0203 */
[----:B------:R-:W-:Y:S02]  /*0520*/  IMAD R11, R6, R0, R5 ;  /* 0x00000000060b7224 */ /* 0x000fe400078e0205 */
[----:B0-----:R-:W-:-:S04]  /*0530*/  IMAD.WIDE R22, R23, 0x8, R8 ;  /* 0x0000000817167825 */ /* 0x001fc800078e0208 */
[----:B------:R-:W-:Y:S01]  /*0540*/  IMAD.WIDE R8, R11, 0x8, R8 ;  /* 0x000000080b087825 */ /* 0x000fe200078e0208 */
[----:B------:R-:W2:Y:S04]  /*0550*/  LDG.E.64 R18, desc[UR4][R22.64] ;  /* 0x0000000416127981 */ /* 0x000ea8000c1e1b00 */
[----:B------:R-:W2:Y:S01]  /*0560*/  LDG.E.64 R20, desc[UR4][R8.64] ;  /* 0x0000000408147981 */ /* 0x000ea2000c1e1b00 */
[----:B------:R-:W-:-:S04]  /*0570*/  IMAD.WIDE R28, R0, 0x8, R22 ;  /* 0x00000008001c7825 */ /* 0x000fc800078e0216 */
[C---:B------:R-:W-:Y:S01]  /*0580*/  IMAD.WIDE R26, R0.reuse, 0x8, R8 ;  /* 0x00000008001a7825 */ /* 0x040fe200078e0208 */
[----:B------:R0:W3:Y:S04]  /*0590*/  LDG.E.64 R12, desc[UR4][R28.64] ;  /* 0x000000041c0c7981 */ /* 0x0000e8000c1e1b00 */
[----:B------:R1:W3:Y:S01]  /*05a0*/  LDG.E.64 R14, desc[UR4][R26.64] ;  /* 0x000000041a0e7981 */ /* 0x0002e2000c1e1b00 */
[----:B0-----:R-:W-:-:S04]  /*05b0*/  IMAD.WIDE R28, R0, 0x8, R28 ;  /* 0x00000008001c7825 */ /* 0x001fc800078e021c */
[C---:B-1----:R-:W-:Y:S01]  /*05c0*/  IMAD.WIDE R26, R0.reuse, 0x8, R26 ;  /* 0x00000008001a7825 */ /* 0x042fe200078e021a */
[----:B------:R-:W4:Y:S04]  /*05d0*/  LDG.E.64 R8, desc[UR4][R28.64] ;  /* 0x000000041c087981 */ /* 0x000f28000c1e1b00 */
[----:B------:R-:W4:Y:S01]  /*05e0*/  LDG.E.64 R10, desc[UR4][R26.64] ;  /* 0x000000041a0a7981 */ /* 0x000f22000c1e1b00 */
[----:B------:R-:W-:-:S04]  /*05f0*/  IMAD.WIDE R24, R0, 0x8, R28 ;  /* 0x0000000800187825 */ /* 0x000fc800078e021c */
[----:B------:R-:W-:Y:S02]  /*0600*/  IMAD.WIDE R22, R0, 0x8, R26 ;  /* 0x0000000800167825 */ /* 0x000fe400078e021a */
[----:B------:R-:W5:Y:S04]  /*0610*/  LDG.E.64 R24, desc[UR4][R24.64] ;  /* 0x0000000418187981 */ /* 0x000f68000c1e1b00 */
[----:B------:R-:W5:Y:S01]  /*0620*/  LDG.E.64 R22, desc[UR4][R22.64] ;  /* 0x0000000416167981 */ /* 0x000f62000c1e1b00 */
[----:B------:R-:W-:Y:S01]  /*0630*/  IADD3 R6, PT, PT, R6, 0x4, RZ ;  /* 0x0000000406067810 */ /* 0x000fe20007ffe0ff */
[----:B--2---:R-:W-:-:S08]  /*0640*/  DFMA R18, R18, R20, R16 ;  /* 0x000000141212722b */ /* 0x004fd00000000010 */
[----:B---3--:R-:W-:-:S08]  /*0650*/  DFMA R12, R12, R14, R18 ;  /* 0x0000000e0c0c722b */ /* 0x008fd00000000012 */
[----:B----4-:R-:W-:-:S08]  /*0660*/  DFMA R8, R8, R10, R12 ;  /* 0x0000000a0808722b */ /* 0x010fd0000000000c */
[----:B-----5:R-:W-:-:S11]  /*0670*/  DFMA R16, R24, R22, R8 ;  /* 0x000000161810722b */ /* 0x020fd60000000008 */
.L_x_3:
[----:B------:R-:W-:Y:S05]  /*0680*/  @!P1 BRA `(.L_x_0) ;  /* 0x0000000000649947 */ /* 0x000fea0003800000 */
[----:B------:R-:W-:Y:S02]  /*0690*/  ISETP.NE.AND P0, PT, R7, 0x1, PT ;  /* 0x000000010700780c */ /* 0x000fe40003f05270 */
[----:B------:R-:W-:-:S04]  /*06a0*/  LOP3.LUT R2, R2, 0x1, RZ, 0xc0, !PT ;  /* 0x0000000102027812 */ /* 0x000fc800078ec0ff */
[----:B------:R-:W-:-:S07]  /*06b0*/  ISETP.NE.U32.AND P1, PT, R2, 0x1, PT ;  /* 0x000000010200780c */ /* 0x000fce0003f25070 */
[----:B------:R-:W0:Y:S01]  /*06c0*/  @P0 LDC.64 R8, c[0x0][0x380] ;  /* 0x0000e000ff080b82 */ /* 0x000e220000000a00 */
[CC--:B------:R-:W-:Y:S02]  /*06d0*/  @P0 IMAD R21, R6.reuse, R0.reuse, R3 ;  /* 0x0000000006150224 */ /* 0x0c0fe400078e0203 */
[C---:B------:R-:W-:Y:S01]  /*06e0*/  @P0 IMAD R23, R6.reuse, R0, R5 ;  /* 0x0000000006170224 */ /* 0x040fe200078e0205 */
[----:B------:R-:W-:-:S04]  /*06f0*/  @P0 IADD3 R6, PT, PT, R6, 0x2, RZ ;  /* 0x0000000206060810 */ /* 0x000fc80007ffe0ff */
[----:B------:R-:W1:Y:S01]  /*0700*/  @!P1 LDC.64 R12, c[0x0][0x380] ;  /* 0x0000e000ff0c9b82 */ /* 0x000e620000000a00 */
[CC--:B------:R-:W-:Y:S02]  /*0710*/  @!P1 IMAD R19, R6.reuse, R0.reuse, R3 ;  /* 0x0000000006139224 */ /* 0x0c0fe400078e0203 */
[----:B------:R-:W-:Y:S02]  /*0720*/  @!P1 IMAD R27, R6, R0, R5 ;  /* 0x00000000061b9224 */ /* 0x000fe400078e0205 */
[----:B0-----:R-:W-:-:S04]  /*0730*/  @P0 IMAD.WIDE R20, R21, 0x8, R8 ;  /* 0x0000000815140825 */ /* 0x001fc800078e0208 */
[----:B------:R-:W-:Y:S02]  /*0740*/  @P0 IMAD.WIDE R22, R23, 0x8, R8 ;  /* 0x0000000817160825 */ /* 0x000fe400078e0208 */
[----:B------:R-:W2:Y:S04]  /*0750*/  @P0 LDG.E.64 R8, desc[UR4][R20.64] ;  /* 0x0000000414080981 */ /* 0x000ea8000c1e1b00 */
[----:B------:R-:W2:Y:S01]  /*0760*/  @P0 LDG.E.64 R10, desc[UR4][R22.64] ;  /* 0x00000004160a0981 */ /* 0x000ea2000c1e1b00 */
[----:B------:R-:W-:-:S04]  /*0770*/  @P0 IMAD.WIDE R14, R0, 0x8, R22 ;  /* 0x00000008000e0825 */ /* 0x000fc800078e0216 */
[----:B------:R-:W-:Y:S02]  /*0780*/  @P0 IMAD.WIDE R24, R0, 0x8, R20 ;  /* 0x0000000800180825 */ /* 0x000fe400078e0214 */
[----:B------:R-:W3:Y:S02]  /*0790*/  @P0 LDG.E.64 R14, desc[UR4][R14.64] ;  /* 0x000000040e0e0981 */ /* 0x000ee4000c1e1b00 */
[--C-:B-1----:R-:W-:Y:S02]  /*07a0*/  @!P1 IMAD.WIDE R18, R19, 0x8, R12.reuse ;  /* 0x0000000813129825 */ /* 0x102fe400078e020c */
[----:B------:R-:W3:Y:S02]  /*07b0*/  @P0 LDG.E.64 R6, desc[UR4][R24.64] ;  /* 0x0000000418060981 */ /* 0x000ee4000c1e1b00 */
[----:B------:R-:W-:Y:S02]  /*07c0*/  @!P1 IMAD.WIDE R12, R27, 0x8, R12 ;  /* 0x000000081b0c9825 */ /* 0x000fe400078e020c */
[----:B------:R-:W4:Y:S04]  /*07d0*/  @!P1 LDG.E.64 R18, desc[UR4][R18.64] ;  /* 0x0000000412129981 */ /* 0x000f28000c1e1b00 */
[----:B------:R-:W4:Y:S01]  /*07e0*/  @!P1 LDG.E.64 R12, desc[UR4][R12.64] ;  /* 0x000000040c0c9981 */ /* 0x000f22000c1e1b00 */
[----:B--2---:R-:W-:-:S08]  /*07f0*/  @P0 DFMA R8, R8, R10, R16 ;  /* 0x0000000a0808022b */ /* 0x004fd00000000010 */
[----:B---3--:R-:W-:-:S08]  /*0800*/  @P0 DFMA R16, R6, R14, R8 ;  /* 0x0000000e0610022b */ /* 0x008fd00000000008 */
[----:B----4-:R-:W-:-:S11]  /*0810*/  @!P1 DFMA R16, R18, R12, R16 ;  /* 0x0000000c1210922b */ /* 0x010fd60000000010 */
.L_x_0:
[----:B------:R-:W0:Y:S01]  /*0820*/  LDC.64 R6, c[0x0][0x388] ;  /* 0x0000e200ff067b82 */ /* 0x000e220000000a00 */
[----:B------:R-:W-:-:S04]  /*0830*/  IMAD R3, R3, R0, R5 ;  /* 0x0000000003037224 */ /* 0x000fc800078e0205 */
[----:B0-----:R-:W-:-:S05]  /*0840*/  IMAD.WIDE R2, R3, 0x8, R6 ;  /* 0x0000000803027825 */ /* 0x001fca00078e0206 */
[----:B------:R-:W-:Y:S01]  /*0850*/  STG.E.64 desc[UR4][R2.64], R16 ;  /* 0x0000001002007986 */ /* 0x000fe2000c101b04 */
[----:B------:R-:W-:Y:S05]  /*0860*/  EXIT ;  /* 0x000000000000794d */ /* 0x000fea0003800000 */
.L_x_4:
[----:B------:R-:W-:-:S00]  /*0870*/  BRA `(.L_x_4) ;  /* 0xfffffffc00fc7947 */ /* 0x000fc0000383ffff */
[----:B------:R-:W-:-:S00]  /*0880*/  NOP ;  /* 0x0000000000007918 */ /* 0x000fc00000000000 */
[----:B------:R-:W-:-:S00]  /*0890*/  NOP ;  /* 0x0000000000007918 */ /* 0x000fc00000000000 */
[----:B------:R-:W-:-:S00]  /*08a0*/  NOP ;  /* 0x0000000000007918 */ /* 0x000fc00000000000 */
[----:B------:R-:W-:-:S00]  /*08b0*/  NOP ;  /* 0x0000000000007918 */ /* 0x000fc00000000000 */
[----:B------:R-:W-:-:S00]  /*08c0*/  NOP ;  /* 0x0000000000007918 */ /* 0x000fc00000000000 */
[----:B------:R-:W-:-:S00]  /*08d0*/  NOP ;  /* 0x0000000000007918 */ /* 0x000fc00000000000 */
[----:B------:R-:W-:-:S00]  /*08e0*/  NOP ;  /* 0x0000000000007918 */ /* 0x000fc00000000000 */
[----:B------:R-:W-:-:S00]  /*08f0*/  NOP ;  /* 0x0000000000007918 */ /* 0x000fc00000000000 */
.L_x_5:


//--------------------- .nv.shared.reserved.0     --------------------------
	.section	.nv.shared.reserved.0,"aw",@nobits
	.weak		__nv_reservedSMEM_offset_0_alias
	.size		__nv_reservedSMEM_offset_0_alias, 0, 64
	.other		__nv_reservedSMEM_offset_0_alias,@"STO_CUDA_RESERVED_SHARED STV_DEFAULT"
__nv_reservedSMEM_offset_0_alias:
	.zero		0
	.zero		64


//--------------------- .nv.constant0._Z8naiveMulPdS_ii --------------------------
	.section	.nv.constant0._Z8naiveMulPdS_ii,"a",@progbits
	.sectionflags	@""
	.align	4
.nv.constant0._Z8naiveMulPdS_ii:
	.zero		920


//--------------------- SYMBOLS --------------------------

	.type		.nv.reservedSmem.offset0,@object
	.size		.nv.reservedSmem.offset0,0x4
